	.headerflags	@"EF_CUDA_TEXMODE_UNIFIED EF_CUDA_64BIT_ADDRESS EF_CUDA_ACCELERATORS EF_CUDA_SM90 EF_CUDA_VIRTUAL_SM(EF_CUDA_SM90)"
	.elftype	@"ET_EXEC"


//--------------------- .nv.info                  --------------------------
	.section	.nv.info,"",@"SHT_CUDA_INFO"
	.align	4


	//----- nvinfo : EIATTR_REGCOUNT
	.align		4
        /*0000*/ 	.byte	0x04, 0x2f
        /*0002*/ 	.short	(.L_3 - .L_2)
	.align		4
.L_2:
        /*0004*/ 	.word	index@(triton_poi_fused__native_batch_norm_legit_no_training_relu_2)
        /*0008*/ 	.word	0x00000026


	//----- nvinfo : EIATTR_MIN_STACK_SIZE
	.align		4
.L_3:
        /*000c*/ 	.byte	0x04, 0x12
        /*000e*/ 	.short	(.L_5 - .L_4)
	.align		4
.L_4:
        /*0010*/ 	.word	index@(triton_poi_fused__native_batch_norm_legit_no_training_relu_2)
        /*0014*/ 	.word	0x00000000


	//----- nvinfo : EIATTR_FRAME_SIZE
	.align		4
.L_5:
        /*0018*/ 	.byte	0x04, 0x11
        /*001a*/ 	.short	(.L_7 - .L_6)
	.align		4
.L_6:
        /*001c*/ 	.word	index@(triton_poi_fused__native_batch_norm_legit_no_training_relu_2)
        /*0020*/ 	.word	0x00000000


	//----- nvinfo : EIATTR_MIN_STACK_SIZE
	.align		4
.L_7:
        /*0024*/ 	.byte	0x04, 0x12
        /*0026*/ 	.short	(.L_9 - .L_8)
	.align		4
.L_8:
        /*0028*/ 	.word	index@(triton_poi_fused__native_batch_norm_legit_no_training_relu_2)
        /*002c*/ 	.word	0x00000000
.L_9:


//--------------------- .nv.info.triton_poi_fused__native_batch_norm_legit_no_training_relu_2 --------------------------
	.section	.nv.info.triton_poi_fused__native_batch_norm_legit_no_training_relu_2,"",@"SHT_CUDA_INFO"
	.sectionflags	@""
	.align	4


	//----- nvinfo : EIATTR_CUDA_API_VERSION
	.align		4
        /*0000*/ 	.byte	0x04, 0x37
        /*0002*/ 	.short	(.L_11 - .L_10)
.L_10:
        /*0004*/ 	.word	0x0000007c


	//----- nvinfo : EIATTR_KPARAM_INFO
	.align		4
.L_11:
        /*0008*/ 	.byte	0x04, 0x17
        /*000a*/ 	.short	(.L_13 - .L_12)
.L_12:
        /*000c*/ 	.word	0x00000000
        /*0010*/ 	.short	0x0006
        /*0012*/ 	.short	0x0030
        /*0014*/ 	.byte	0x00, 0xf0, 0x11, 0x00


	//----- nvinfo : EIATTR_KPARAM_INFO
	.align		4
.L_13:
        /*0018*/ 	.byte	0x04, 0x17
        /*001a*/ 	.short	(.L_15 - .L_14)
.L_14:
        /*001c*/ 	.word	0x00000000
        /*0020*/ 	.short	0x0005
        /*0022*/ 	.short	0x0028
        /*0024*/ 	.byte	0x00, 0xf4, 0x21, 0x00


	//----- nvinfo : EIATTR_KPARAM_INFO
	.align		4
.L_15:
        /*0028*/ 	.byte	0x04, 0x17
        /*002a*/ 	.short	(.L_17 - .L_16)
.L_16:
        /*002c*/ 	.word	0x00000000
        /*0030*/ 	.short	0x0004
        /*0032*/ 	.short	0x0020
        /*0034*/ 	.byte	0x00, 0xf4, 0x21, 0x00


	//----- nvinfo : EIATTR_KPARAM_INFO
	.align		4
.L_17:
        /*0038*/ 	.byte	0x04, 0x17
        /*003a*/ 	.short	(.L_19 - .L_18)
.L_18:
        /*003c*/ 	.word	0x00000000
        /*0040*/ 	.short	0x0003
        /*0042*/ 	.short	0x0018
        /*0044*/ 	.byte	0x00, 0xf4, 0x21, 0x00


	//----- nvinfo : EIATTR_KPARAM_INFO
	.align		4
.L_19:
        /*0048*/ 	.byte	0x04, 0x17
        /*004a*/ 	.short	(.L_21 - .L_20)
.L_20:
        /*004c*/ 	.word	0x00000000
        /*0050*/ 	.short	0x0002
        /*0052*/ 	.short	0x0010
        /*0054*/ 	.byte	0x00, 0xf4, 0x21, 0x00


	//----- nvinfo : EIATTR_KPARAM_INFO
	.align		4
.L_21:
        /*0058*/ 	.byte	0x04, 0x17
        /*005a*/ 	.short	(.L_23 - .L_22)
.L_22:
        /*005c*/ 	.word	0x00000000
        /*0060*/ 	.short	0x0001
        /*0062*/ 	.short	0x0008
        /*0064*/ 	.byte	0x00, 0xf4, 0x21, 0x00


	//----- nvinfo : EIATTR_KPARAM_INFO
	.align		4
.L_23:
        /*0068*/ 	.byte	0x04, 0x17
        /*006a*/ 	.short	(.L_25 - .L_24)
.L_24:
        /*006c*/ 	.word	0x00000000
        /*0070*/ 	.short	0x0000
        /*0072*/ 	.short	0x0000
        /*0074*/ 	.byte	0x00, 0xf4, 0x21, 0x00


	//----- nvinfo : EIATTR_SPARSE_MMA_MASK
	.align		4
.L_25:
        /*0078*/ 	.byte	0x03, 0x50
        /*007a*/ 	.short	0x0000


	//----- nvinfo : EIATTR_MAXREG_COUNT
	.align		4
        /*007c*/ 	.byte	0x03, 0x1b
        /*007e*/ 	.short	0x00ff


	//----- nvinfo : EIATTR_EXIT_INSTR_OFFSETS
	.align		4
        /*0080*/ 	.byte	0x04, 0x1c
        /*0082*/ 	.short	(.L_27 - .L_26)


	//   ....[0]....
.L_26:
        /*0084*/ 	.word	0x00000a70


	//----- nvinfo : EIATTR_REQNTID
	.align		4
.L_27:
        /*0088*/ 	.byte	0x04, 0x10
        /*008a*/ 	.short	(.L_29 - .L_28)
.L_28:
        /*008c*/ 	.word	0x00000080
        /*0090*/ 	.word	0x00000001
        /*0094*/ 	.word	0x00000001


	//----- nvinfo : EIATTR_CBANK_PARAM_SIZE
	.align		4
.L_29:
        /*0098*/ 	.byte	0x03, 0x19
        /*009a*/ 	.short	0x0034


	//----- nvinfo : EIATTR_PARAM_CBANK
	.align		4
        /*009c*/ 	.byte	0x04, 0x0a
        /*009e*/ 	.short	(.L_31 - .L_30)
	.align		4
.L_30:
        /*00a0*/ 	.word	index@(.nv.constant0.triton_poi_fused__native_batch_norm_legit_no_training_relu_2)
        /*00a4*/ 	.short	0x0210
        /*00a6*/ 	.short	0x0034


	//----- nvinfo : EIATTR_SW_WAR
	.align		4
.L_31:
        /*00a8*/ 	.byte	0x04, 0x36
        /*00aa*/ 	.short	(.L_33 - .L_32)
.L_32:
        /*00ac*/ 	.word	0x00000008
.L_33:


//--------------------- .nv.callgraph             --------------------------
	.section	.nv.callgraph,"",@"SHT_CUDA_CALLGRAPH"
	.align	4
	.sectionentsize	8
	.align		4
        /*0000*/ 	.word	0x00000000
	.align		4
        /*0004*/ 	.word	0xffffffff
	.align		4
        /*0008*/ 	.word	0x00000000
	.align		4
        /*000c*/ 	.word	0xfffffffe
	.align		4
        /*0010*/ 	.word	0x00000000
	.align		4
        /*0014*/ 	.word	0xfffffffd
	.align		4
        /*0018*/ 	.word	0x00000000
	.align		4
        /*001c*/ 	.word	0xfffffffc


//--------------------- .nv.constant4             --------------------------
	.section	.nv.constant4,"a",@progbits
	.align	8
	.align		8
.nv.constant4:
        /*0000*/ 	.dword	_$_str
	.align		8
        /*0008*/ 	.dword	_$_str_$_2


//--------------------- .text.triton_poi_fused__native_batch_norm_legit_no_training_relu_2 --------------------------
	.section	.text.triton_poi_fused__native_batch_norm_legit_no_training_relu_2,"ax",@progbits
	.align	128
        .global         triton_poi_fused__native_batch_norm_legit_no_training_relu_2
        .type           triton_poi_fused__native_batch_norm_legit_no_training_relu_2,@function
        .size           triton_poi_fused__native_batch_norm_legit_no_training_relu_2,(.L_x_1 - triton_poi_fused__native_batch_norm_legit_no_training_relu_2)
        .other          triton_poi_fused__native_batch_norm_legit_no_training_relu_2,@"STO_CUDA_ENTRY STV_DEFAULT"
triton_poi_fused__native_batch_norm_legit_no_training_relu_2:
.text.triton_poi_fused__native_batch_norm_legit_no_training_relu_2:
[----:B------:R-:W-:Y:S01]  /*0000*/  LDC R1, c[0x0][0x28] ;  /* 0x00000a00ff017b82 */ /* 0x000fe20000000800 */
[----:B------:R-:W1:Y:S01]  /*0010*/  S2R R0, SR_TID.X ;  /* 0x0000000000007919 */ /* 0x000e620000002100 */
[----:B------:R-:W-:-:S06]  /*0020*/  HFMA2.MMA R32, -RZ, RZ, 0, 0 ;  /* 0x00000000ff207435 */ /* 0x000fcc00000001ff */
[----:B------:R-:W2:Y:S01]  /*0030*/  LDC.64 R18, c[0x0][0x220] ;  /* 0x00008800ff127b82 */ /* 0x000ea20000000a00 */
[----:B------:R-:W-:Y:S01]  /*0040*/  ULDC.64 UR4, c[0x0][0x208] ;  /* 0x0000820000047ab9 */ /* 0x000fe20000000a00 */
[----:B------:R-:W3:Y:S06]  /*0050*/  S2R R33, SR_CTAID.X ;  /* 0x0000000000217919 */ /* 0x000eec0000002500 */
[----:B------:R-:W4:Y:S08]  /*0060*/  LDC.64 R22, c[0x0][0x218] ;  /* 0x00008600ff167b82 */ /* 0x000f300000000a00 */
[----:B------:R-:W5:Y:S01]  /*0070*/  LDC.64 R20, c[0x0][0x210] ;  /* 0x00008400ff147b82 */ /* 0x000f620000000a00 */
[----:B-1----:R-:W-:-:S04]  /*0080*/  SHF.L.U32 R0, R0, 0x2, RZ ;  /* 0x0000000200007819 */ /* 0x002fc800000006ff */
[----:B------:R-:W-:-:S04]  /*0090*/  LOP3.LUT R0, R0, 0x1fc, RZ, 0xc0, !PT ;  /* 0x000001fc00007812 */ /* 0x000fc800078ec0ff */
[----:B---3--:R-:W-:-:S05]  /*00a0*/  LEA R33, R33, R0, 0xa ;  /* 0x0000000021217211 */ /* 0x008fca00078e50ff */
[----:B------:R-:W-:-:S05]  /*00b0*/  IMAD.HI R0, R33, -0x4bf4bf4b, R32 ;  /* 0xb40b40b521007827 */ /* 0x000fca00078e0220 */
[----:B------:R-:W-:-:S04]  /*00c0*/  SHF.R.U32.HI R3, RZ, 0x1f, R0 ;  /* 0x0000001fff037819 */ /* 0x000fc80000011600 */
[----:B------:R-:W-:-:S05]  /*00d0*/  LEA.HI.SX32 R3, R0, R3, 0x17 ;  /* 0x0000000300037211 */ /* 0x000fca00078fbaff */
[----:B------:R-:W-:-:S04]  /*00e0*/  IMAD R3, R3, -0x2d8, R33 ;  /* 0xfffffd2803037824 */ /* 0x000fc800078e0221 */
[----:B--2---:R-:W-:-:S06]  /*00f0*/  IMAD.WIDE R12, R3, 0x4, R18 ;  /* 0x00000004030c7825 */ /* 0x004fcc00078e0212 */
[----:B------:R-:W2:Y:S01]  /*0100*/  LDG.E.EL.128 R12, desc[UR4][R12.64] ;  /* 0x000000040c0c7981 */ /* 0x000ea2000c2e1d00 */
[----:B------:R-:W-:Y:S01]  /*0110*/  IADD3 R17, R33, 0x200, RZ ;  /* 0x0000020021117810 */ /* 0x000fe20007ffe0ff */
[----:B----4-:R-:W-:Y:S01]  /*0120*/  IMAD.WIDE R8, R3, 0x4, R22 ;  /* 0x0000000403087825 */ /* 0x010fe200078e0216 */
[----:B------:R-:W-:-:S03]  /*0130*/  MOV R16, RZ ;  /* 0x000000ff00107202 */ /* 0x000fc60000000f00 */
[----:B-----5:R-:W-:Y:S02]  /*0140*/  IMAD.WIDE R20, R33, 0x4, R20 ;  /* 0x0000000421147825 */ /* 0x020fe400078e0214 */
[----:B------:R-:W3:Y:S02]  /*0150*/  LDG.E.EL.128 R8, desc[UR4][R8.64] ;  /* 0x0000000408087981 */ /* 0x000ee4000c2e1d00 */
[----:B------:R-:W-:Y:S02]  /*0160*/  IMAD.HI R0, R17, -0x4bf4bf4b, R16 ;  /* 0xb40b40b511007827 */ /* 0x000fe400078e0210 */
[----:B------:R-:W3:Y:S03]  /*0170*/  LDG.E.128 R4, desc[UR4][R20.64] ;  /* 0x0000000414047981 */ /* 0x000ee6000c1e1d00 */
[----:B------:R-:W-:Y:S01]  /*0180*/  SHF.R.U32.HI R25, RZ, 0x1f, R0 ;  /* 0x0000001fff197819 */ /* 0x000fe20000011600 */
[----:B------:R-:W4:Y:S03]  /*0190*/  LDG.E.128 R28, desc[UR4][R20.64+0x800] ;  /* 0x00080004141c7981 */ /* 0x000f26000c1e1d00 */
[----:B------:R-:W-:-:S05]  /*01a0*/  LEA.HI.SX32 R16, R0, R25, 0x17 ;  /* 0x0000001900107211 */ /* 0x000fca00078fbaff */
[----:B------:R-:W-:-:S04]  /*01b0*/  IMAD R16, R16, -0x2d8, R17 ;  /* 0xfffffd2810107824 */ /* 0x000fc800078e0211 */
[----:B------:R-:W-:Y:S01]  /*01c0*/  IMAD.WIDE R24, R16, 0x4, R22 ;  /* 0x0000000410187825 */ /* 0x000fe200078e0216 */
[----:B------:R-:W-:Y:S01]  /*01d0*/  HFMA2.MMA R0, -RZ, RZ, 1.625, 0 ;  /* 0x3e800000ff007435 */ /* 0x000fe200000001ff */
[----:B------:R-:W1:Y:S04]  /*01e0*/  LDC.64 R22, c[0x0][0x228] ;  /* 0x00008a00ff167b82 */ /* 0x000e680000000a00 */
[----:B------:R-:W4:Y:S01]  /*01f0*/  LDG.E.EL.128 R24, desc[UR4][R24.64] ;  /* 0x0000000418187981 */ /* 0x000f22000c2e1d00 */
[----:B-1----:R-:W-:-:S04]  /*0200*/  IMAD.WIDE R34, R3, 0x4, R22 ;  /* 0x0000000403227825 */ /* 0x002fc800078e0216 */
[----:B--2---:R-:W-:Y:S01]  /*0210*/  FADD R2, R12, 9.9999997473787516356e-06 ;  /* 0x3727c5ac0c027421 */ /* 0x004fe20000000000 */
[----:B------:R-:W-:-:S05]  /*0220*/  FADD R17, R13, 9.9999997473787516356e-06 ;  /* 0x3727c5ac0d117421 */ /* 0x000fca0000000000 */
[----:B------:R-:W1:Y:S01]  /*0230*/  MUFU.SQRT R2, R2 ;  /* 0x0000000200027308 */ /* 0x000e620000002000 */
[----:B------:R-:W-:Y:S01]  /*0240*/  FADD R14, R14, 9.9999997473787516356e-06 ;  /* 0x3727c5ac0e0e7421 */ /* 0x000fe20000000000 */
[----:B------:R-:W-:-:S06]  /*0250*/  FADD R15, R15, 9.9999997473787516356e-06 ;  /* 0x3727c5ac0f0f7421 */ /* 0x000fcc0000000000 */
[----:B------:R-:W2:Y:S08]  /*0260*/  MUFU.SQRT R17, R17 ;  /* 0x0000001100117308 */ /* 0x000eb00000002000 */
[----:B------:R-:W5:Y:S01]  /*0270*/  MUFU.SQRT R12, R14 ;  /* 0x0000000e000c7308 */ /* 0x000f620000002000 */
[----:B-1----:R-:W-:-:S07]  /*0280*/  FSETP.GT.AND P6, PT, R2, 8.50705917302346158658e+37, PT ;  /* 0x7e8000000200780b */ /* 0x002fce0003fc4000 */
[----:B------:R-:W1:Y:S01]  /*0290*/  MUFU.SQRT R13, R15 ;  /* 0x0000000f000d7308 */ /* 0x000e620000002000 */
[----:B------:R-:W-:Y:S02]  /*02a0*/  FSETP.GEU.AND P4, PT, R2, 1.175494350822287508e-38, PT ;  /* 0x008000000200780b */ /* 0x000fe40003f8e000 */
[C---:B--2---:R-:W-:Y:S02]  /*02b0*/  FSETP.GT.AND P5, PT, R17.reuse, 8.50705917302346158658e+37, PT ;  /* 0x7e8000001100780b */ /* 0x044fe40003fa4000 */
[----:B------:R-:W-:Y:S02]  /*02c0*/  FSETP.GEU.AND P3, PT, R17, 1.175494350822287508e-38, PT ;  /* 0x008000001100780b */ /* 0x000fe40003f6e000 */
[----:B-----5:R-:W-:Y:S01]  /*02d0*/  FSETP.GT.AND P2, PT, R12, 8.50705917302346158658e+37, PT ;  /* 0x7e8000000c00780b */ /* 0x020fe20003f44000 */
[----:B------:R-:W-:Y:S01]  /*02e0*/  @P6 FMUL R2, R2, 0.25 ;  /* 0x3e80000002026820 */ /* 0x000fe20000400000 */
[----:B---3--:R-:W-:Y:S01]  /*02f0*/  FADD R4, R4, -R8 ;  /* 0x8000000804047221 */ /* 0x008fe20000000000 */
[----:B------:R-:W-:-:S02]  /*0300*/  FSETP.GEU.AND P0, PT, R12, 1.175494350822287508e-38, PT ;  /* 0x008000000c00780b */ /* 0x000fc40003f0e000 */
[----:B------:R-:W-:Y:S02]  /*0310*/  FSEL R8, R0, 1, P6 ;  /* 0x3f80000000087808 */ /* 0x000fe40003000000 */
[C---:B-1----:R-:W-:Y:S01]  /*0320*/  FSETP.GT.AND P1, PT, R13.reuse, 8.50705917302346158658e+37, PT ;  /* 0x7e8000000d00780b */ /* 0x042fe20003f24000 */
[----:B------:R-:W-:Y:S01]  /*0330*/  @!P4 FMUL R2, R2, 16777216 ;  /* 0x4b8000000202c820 */ /* 0x000fe20000400000 */
[----:B------:R-:W-:Y:S01]  /*0340*/  FSETP.GEU.AND P6, PT, R13, 1.175494350822287508e-38, PT ;  /* 0x008000000d00780b */ /* 0x000fe20003fce000 */
[----:B------:R-:W-:Y:S01]  /*0350*/  FADD R5, R5, -R9 ;  /* 0x8000000905057221 */ /* 0x000fe20000000000 */
[----:B------:R-:W-:Y:S01]  /*0360*/  @P5 FMUL R17, R17, 0.25 ;  /* 0x3e80000011115820 */ /* 0x000fe20000400000 */
[----:B------:R-:W1:Y:S01]  /*0370*/  MUFU.RCP R9, R2 ;  /* 0x0000000200097308 */ /* 0x000e620000001000 */
[----:B----4-:R-:W-:Y:S01]  /*0380*/  FADD R24, R28, -R24 ;  /* 0x800000181c187221 */ /* 0x010fe20000000000 */
[----:B------:R-:W-:Y:S01]  /*0390*/  FADD R25, R29, -R25 ;  /* 0x800000191d197221 */ /* 0x000fe20000000000 */
[----:B------:R-:W-:Y:S01]  /*03a0*/  @P2 FMUL R12, R12, 0.25 ;  /* 0x3e8000000c0c2820 */ /* 0x000fe20000400000 */
[----:B------:R-:W2:Y:S01]  /*03b0*/  LDC.64 R28, c[0x0][0x230] ;  /* 0x00008c00ff1c7b82 */ /* 0x000ea20000000a00 */
[----:B------:R-:W-:-:S03]  /*03c0*/  @!P3 FMUL R17, R17, 16777216 ;  /* 0x4b8000001111b820 */ /* 0x000fc60000400000 */
[----:B------:R-:W-:Y:S01]  /*03d0*/  @P1 FMUL R13, R13, 0.25 ;  /* 0x3e8000000d0d1820 */ /* 0x000fe20000400000 */
[----:B------:R-:W-:Y:S01]  /*03e0*/  @!P0 FMUL R12, R12, 16777216 ;  /* 0x4b8000000c0c8820 */ /* 0x000fe20000400000 */
[----:B------:R-:W-:Y:S01]  /*03f0*/  FADD R7, R7, -R11 ;  /* 0x8000000b07077221 */ /* 0x000fe20000000000 */
[----:B------:R-:W3:Y:S01]  /*0400*/  MUFU.RCP R17, R17 ;  /* 0x0000001100117308 */ /* 0x000ee20000001000 */
[----:B------:R-:W-:Y:S01]  /*0410*/  @!P6 FMUL R13, R13, 16777216 ;  /* 0x4b8000000d0de820 */ /* 0x000fe20000400000 */
[----:B------:R-:W-:Y:S01]  /*0420*/  @!P4 FMUL R8, R8, 16777216 ;  /* 0x4b8000000808c820 */ /* 0x000fe20000400000 */
[----:B------:R-:W-:-:S05]  /*0430*/  FSEL R20, R0, 1, P5 ;  /* 0x3f80000000147808 */ /* 0x000fca0002800000 */
[----:B------:R-:W4:Y:S01]  /*0440*/  MUFU.RCP R11, R12 ;  /* 0x0000000c000b7308 */ /* 0x000f220000001000 */
[----:B-1----:R-:W-:Y:S01]  /*0450*/  FMUL R9, R9, R8 ;  /* 0x0000000809097220 */ /* 0x002fe20000400000 */
[----:B------:R-:W-:-:S06]  /*0460*/  FSEL R8, R0, 1, P2 ;  /* 0x3f80000000087808 */ /* 0x000fcc0001000000 */
[----:B------:R-:W1:Y:S01]  /*0470*/  MUFU.RCP R2, R13 ;  /* 0x0000000d00027308 */ /* 0x000e620000001000 */
[----:B------:R-:W-:Y:S01]  /*0480*/  FSEL R15, R0, 1, P1 ;  /* 0x3f800000000f7808 */ /* 0x000fe20000800000 */
[----:B------:R-:W-:Y:S01]  /*0490*/  @!P3 FMUL R20, R20, 16777216 ;  /* 0x4b8000001414b820 */ /* 0x000fe20000400000 */
[----:B------:R-:W-:-:S03]  /*04a0*/  @!P0 FMUL R8, R8, 16777216 ;  /* 0x4b80000008088820 */ /* 0x000fc60000400000 */
[----:B------:R-:W-:Y:S01]  /*04b0*/  @!P6 FMUL R15, R15, 16777216 ;  /* 0x4b8000000f0fe820 */ /* 0x000fe20000400000 */
[----:B---3--:R-:W-:Y:S01]  /*04c0*/  FMUL R20, R17, R20 ;  /* 0x0000001411147220 */ /* 0x008fe20000400000 */
[----:B----4-:R-:W-:Y:S01]  /*04d0*/  FMUL R11, R11, R8 ;  /* 0x000000080b0b7220 */ /* 0x010fe20000400000 */
[----:B------:R-:W-:Y:S01]  /*04e0*/  FMUL R17, R9, R4 ;  /* 0x0000000409117220 */ /* 0x000fe20000400000 */
[----:B------:R-:W-:Y:S01]  /*04f0*/  FADD R6, R6, -R10 ;  /* 0x8000000a06067221 */ /* 0x000fe20000000000 */
[----:B--2---:R-:W-:-:S04]  /*0500*/  IMAD.WIDE R8, R3, 0x4, R28 ;  /* 0x0000000403087825 */ /* 0x004fc800078e021c */
[----:B-1----:R-:W-:Y:S01]  /*0510*/  FMUL R2, R2, R15 ;  /* 0x0000000f02027220 */ /* 0x002fe20000400000 */
[----:B------:R-:W-:Y:S01]  /*0520*/  FMUL R20, R20, R5 ;  /* 0x0000000514147220 */ /* 0x000fe20000400000 */
[----:B------:R-:W-:Y:S02]  /*0530*/  FMUL R3, R11, R6 ;  /* 0x000000060b037220 */ /* 0x000fe40000400000 */
[----:B------:R-:W-:Y:S01]  /*0540*/  FMUL R2, R2, R7 ;  /* 0x0000000702027220 */ /* 0x000fe20000400000 */
[----:B------:R-:W2:Y:S04]  /*0550*/  LDG.E.EL.128 R8, desc[UR4][R8.64] ;  /* 0x0000000408087981 */ /* 0x000ea8000c2e1d00 */
[----:B------:R-:W2:Y:S01]  /*0560*/  LDG.E.EL.128 R4, desc[UR4][R34.64] ;  /* 0x0000000422047981 */ /* 0x000ea2000c2e1d00 */
[----:B------:R-:W-:-:S06]  /*0570*/  IMAD.WIDE R12, R16, 0x4, R18 ;  /* 0x00000004100c7825 */ /* 0x000fcc00078e0212 */
[----:B------:R-:W3:Y:S01]  /*0580*/  LDG.E.EL.128 R12, desc[UR4][R12.64] ;  /* 0x000000040c0c7981 */ /* 0x000ee2000c2e1d00 */
[----:B------:R-:W-:-:S04]  /*0590*/  IMAD.WIDE R18, R16, 0x4, R22 ;  /* 0x0000000410127825 */ /* 0x000fc800078e0216 */
[----:B------:R-:W-:-:S04]  /*05a0*/  IMAD.WIDE R22, R16, 0x4, R28 ;  /* 0x0000000410167825 */ /* 0x000fc800078e021c */
[----:B--2---:R-:W-:Y:S01]  /*05b0*/  FFMA R4, R4, R17, R8 ;  /* 0x0000001104047223 */ /* 0x004fe20000000008 */
[----:B------:R-:W-:Y:S01]  /*05c0*/  FFMA R5, R5, R20, R9 ;  /* 0x0000001405057223 */ /* 0x000fe20000000009 */
[----:B------:R-:W2:Y:S04]  /*05d0*/  LDG.E.EL.128 R16, desc[UR4][R18.64] ;  /* 0x0000000412107981 */ /* 0x000ea8000c2e1d00 */
[----:B------:R-:W2:Y:S01]  /*05e0*/  LDG.E.EL.128 R20, desc[UR4][R22.64] ;  /* 0x0000000416147981 */ /* 0x000ea2000c2e1d00 */
[----:B------:R-:W-:Y:S01]  /*05f0*/  FFMA R3, R6, R3, R10 ;  /* 0x0000000306037223 */ /* 0x000fe2000000000a */
[----:B---3--:R-:W-:-:S06]  /*0600*/  FADD R6, R12, 9.9999997473787516356e-06 ;  /* 0x3727c5ac0c067421 */ /* 0x008fcc0000000000 */
[----:B------:R-:W1:Y:S01]  /*0610*/  MUFU.SQRT R6, R6 ;  /* 0x0000000600067308 */ /* 0x000e620000002000 */
[----:B------:R-:W-:Y:S01]  /*0620*/  FADD R14, R14, 9.9999997473787516356e-06 ;  /* 0x3727c5ac0e0e7421 */ /* 0x000fe20000000000 */
[----:B------:R-:W-:Y:S01]  /*0630*/  FADD R13, R13, 9.9999997473787516356e-06 ;  /* 0x3727c5ac0d0d7421 */ /* 0x000fe20000000000 */
[----:B------:R-:W-:-:S05]  /*0640*/  FADD R15, R15, 9.9999997473787516356e-06 ;  /* 0x3727c5ac0f0f7421 */ /* 0x000fca0000000000 */
[----:B------:R-:W3:Y:S08]  /*0650*/  MUFU.SQRT R9, R14 ;  /* 0x0000000e00097308 */ /* 0x000ef00000002000 */
[----:B------:R-:W4:Y:S01]  /*0660*/  MUFU.SQRT R8, R13 ;  /* 0x0000000d00087308 */ /* 0x000f220000002000 */
[C---:B-1----:R-:W-:Y:S02]  /*0670*/  FSETP.GT.AND P6, PT, R6.reuse, 8.50705917302346158658e+37, PT ;  /* 0x7e8000000600780b */ /* 0x042fe40003fc4000 */
[----:B------:R-:W-:-:S05]  /*0680*/  FSETP.GEU.AND P5, PT, R6, 1.175494350822287508e-38, PT ;  /* 0x008000000600780b */ /* 0x000fca0003fae000 */
[----:B------:R-:W1:Y:S01]  /*0690*/  MUFU.SQRT R10, R15 ;  /* 0x0000000f000a7308 */ /* 0x000e620000002000 */
[----:B---3--:R-:W-:Y:S01]  /*06a0*/  FSETP.GT.AND P2, PT, R9, 8.50705917302346158658e+37, PT ;  /* 0x7e8000000900780b */ /* 0x008fe20003f44000 */
[----:B------:R-:W-:Y:S01]  /*06b0*/  FFMA R2, R7, R2, R11 ;  /* 0x0000000207027223 */ /* 0x000fe2000000000b */
[----:B------:R-:W-:-:S03]  /*06c0*/  FSETP.GEU.AND P0, PT, R9, 1.175494350822287508e-38, PT ;  /* 0x008000000900780b */ /* 0x000fc60003f0e000 */
[----:B------:R-:W-:Y:S01]  /*06d0*/  @P6 FMUL R6, R6, 0.25 ;  /* 0x3e80000006066820 */ /* 0x000fe20000400000 */
[C---:B----4-:R-:W-:Y:S02]  /*06e0*/  FSETP.GT.AND P4, PT, R8.reuse, 8.50705917302346158658e+37, PT ;  /* 0x7e8000000800780b */ /* 0x050fe40003f84000 */
[----:B------:R-:W-:Y:S01]  /*06f0*/  FSETP.GEU.AND P3, PT, R8, 1.175494350822287508e-38, PT ;  /* 0x008000000800780b */ /* 0x000fe20003f6e000 */
[----:B------:R-:W-:Y:S01]  /*0700*/  @!P5 FMUL R6, R6, 16777216 ;  /* 0x4b8000000606d820 */ /* 0x000fe20000400000 */
[----:B------:R-:W-:Y:S02]  /*0710*/  FSEL R7, R0, 1, P6 ;  /* 0x3f80000000077808 */ /* 0x000fe40003000000 */
[C---:B-1----:R-:W-:Y:S02]  /*0720*/  FSETP.GT.AND P1, PT, R10.reuse, 8.50705917302346158658e+37, PT ;  /* 0x7e8000000a00780b */ /* 0x042fe40003f24000 */
[----:B------:R-:W-:Y:S01]  /*0730*/  FSETP.GEU.AND P6, PT, R10, 1.175494350822287508e-38, PT ;  /* 0x008000000a00780b */ /* 0x000fe20003fce000 */
[----:B------:R-:W1:Y:S01]  /*0740*/  MUFU.RCP R6, R6 ;  /* 0x0000000600067308 */ /* 0x000e620000001000 */
[----:B------:R-:W-:-:S03]  /*0750*/  @P2 FMUL R9, R9, 0.25 ;  /* 0x3e80000009092820 */ /* 0x000fc60000400000 */
[----:B------:R-:W-:Y:S01]  /*0760*/  @P4 FMUL R8, R8, 0.25 ;  /* 0x3e80000008084820 */ /* 0x000fe20000400000 */
[----:B------:R-:W-:-:S03]  /*0770*/  @!P0 FMUL R9, R9, 16777216 ;  /* 0x4b80000009098820 */ /* 0x000fc60000400000 */
[----:B------:R-:W-:Y:S02]  /*0780*/  @!P3 FMUL R8, R8, 16777216 ;  /* 0x4b8000000808b820 */ /* 0x000fe40000400000 */
[----:B------:R-:W-:Y:S01]  /*0790*/  @P1 FMUL R10, R10, 0.25 ;  /* 0x3e8000000a0a1820 */ /* 0x000fe20000400000 */
[----:B------:R-:W-:-:S03]  /*07a0*/  @!P5 FMUL R7, R7, 16777216 ;  /* 0x4b8000000707d820 */ /* 0x000fc60000400000 */
[----:B------:R-:W-:Y:S01]  /*07b0*/  @!P6 FMUL R10, R10, 16777216 ;  /* 0x4b8000000a0ae820 */ /* 0x000fe20000400000 */
[----:B------:R-:W3:Y:S01]  /*07c0*/  MUFU.RCP R9, R9 ;  /* 0x0000000900097308 */ /* 0x000ee20000001000 */
[----:B-1----:R-:W-:Y:S01]  /*07d0*/  FMUL R11, R6, R7 ;  /* 0x00000007060b7220 */ /* 0x002fe20000400000 */
[C---:B------:R-:W-:Y:S01]  /*07e0*/  FSEL R12, R0.reuse, 1, P2 ;  /* 0x3f800000000c7808 */ /* 0x040fe20001000000 */
[----:B------:R-:W1:Y:S05]  /*07f0*/  LDC.64 R6, c[0x0][0x238] ;  /* 0x00008e00ff067b82 */ /* 0x000e6a0000000a00 */
[----:B------:R-:W4:Y:S01]  /*0800*/  MUFU.RCP R8, R8 ;  /* 0x0000000800087308 */ /* 0x000f220000001000 */
[----:B------:R-:W-:-:S07]  /*0810*/  FSEL R13, R0, 1, P4 ;  /* 0x3f800000000d7808 */ /* 0x000fce0002000000 */
[----:B------:R-:W5:Y:S01]  /*0820*/  MUFU.RCP R10, R10 ;  /* 0x0000000a000a7308 */ /* 0x000f620000001000 */
[----:B------:R-:W-:Y:S01]  /*0830*/  FSEL R15, R0, 1, P1 ;  /* 0x3f800000000f7808 */ /* 0x000fe20000800000 */
[----:B------:R-:W-:Y:S01]  /*0840*/  @!P0 FMUL R12, R12, 16777216 ;  /* 0x4b8000000c0c8820 */ /* 0x000fe20000400000 */
[----:B------:R-:W-:Y:S01]  /*0850*/  @!P3 FMUL R13, R13, 16777216 ;  /* 0x4b8000000d0db820 */ /* 0x000fe20000400000 */
[----:B------:R-:W-:Y:S02]  /*0860*/  FADD R26, R30, -R26 ;  /* 0x8000001a1e1a7221 */ /* 0x000fe40000000000 */
[----:B------:R-:W-:Y:S01]  /*0870*/  @!P6 FMUL R15, R15, 16777216 ;  /* 0x4b8000000f0fe820 */ /* 0x000fe20000400000 */
[----:B---3--:R-:W-:Y:S01]  /*0880*/  FMUL R9, R9, R12 ;  /* 0x0000000c09097220 */ /* 0x008fe20000400000 */
[----:B----4-:R-:W-:Y:S01]  /*0890*/  FMUL R8, R8, R13 ;  /* 0x0000000d08087220 */ /* 0x010fe20000400000 */
[----:B------:R-:W-:Y:S02]  /*08a0*/  FADD R27, R31, -R27 ;  /* 0x8000001b1f1b7221 */ /* 0x000fe40000000000 */
[----:B------:R-:W-:Y:S01]  /*08b0*/  FMUL R9, R9, R26 ;  /* 0x0000001a09097220 */ /* 0x000fe20000400000 */
[----:B------:R-:W-:Y:S01]  /*08c0*/  FMUL R8, R8, R25 ;  /* 0x0000001908087220 */ /* 0x000fe20000400000 */
[----:B-----5:R-:W-:Y:S01]  /*08d0*/  FMUL R0, R10, R15 ;  /* 0x0000000f0a007220 */ /* 0x020fe20000400000 */
[----:B------:R-:W-:-:S03]  /*08e0*/  FMUL R11, R11, R24 ;  /* 0x000000180b0b7220 */ /* 0x000fc60000400000 */
[----:B------:R-:W-:Y:S01]  /*08f0*/  FMUL R0, R0, R27 ;  /* 0x0000001b00007220 */ /* 0x000fe20000400000 */
[C---:B------:R-:W-:Y:S01]  /*0900*/  FSETP.GEU.AND P6, PT, R2.reuse, RZ, PT ;  /* 0x000000ff0200720b */ /* 0x040fe20003fce000 */
[----:B-1----:R-:W-:Y:S01]  /*0910*/  IMAD.WIDE R32, R33, 0x4, R6 ;  /* 0x0000000421207825 */ /* 0x002fe200078e0206 */
[----:B------:R-:W-:Y:S02]  /*0920*/  FSETP.GEU.AND P0, PT, R3, RZ, PT ;  /* 0x000000ff0300720b */ /* 0x000fe40003f0e000 */
[----:B------:R-:W-:Y:S02]  /*0930*/  SEL R7, R2, RZ, P6 ;  /* 0x000000ff02077207 */ /* 0x000fe40003000000 */
[----:B------:R-:W-:Y:S02]  /*0940*/  FSETP.GEU.AND P1, PT, R5, RZ, PT ;  /* 0x000000ff0500720b */ /* 0x000fe40003f2e000 */
[----:B------:R-:W-:Y:S02]  /*0950*/  FSETP.GEU.AND P2, PT, R4, RZ, PT ;  /* 0x000000ff0400720b */ /* 0x000fe40003f4e000 */
[----:B------:R-:W-:-:S02]  /*0960*/  SEL R6, R3, RZ, P0 ;  /* 0x000000ff03067207 */ /* 0x000fc40000000000 */
[----:B------:R-:W-:Y:S02]  /*0970*/  SEL R5, R5, RZ, P1 ;  /* 0x000000ff05057207 */ /* 0x000fe40000800000 */
[----:B------:R-:W-:-:S05]  /*0980*/  SEL R4, R4, RZ, P2 ;  /* 0x000000ff04047207 */ /* 0x000fca0001000000 */
[----:B------:R-:W-:Y:S01]  /*0990*/  STG.E.128 desc[UR4][R32.64], R4 ;  /* 0x0000000420007986 */ /* 0x000fe2000c101d04 */
[----:B--2---:R-:W-:Y:S01]  /*09a0*/  FFMA R9, R18, R9, R22 ;  /* 0x0000000912097223 */ /* 0x004fe20000000016 */
[----:B------:R-:W-:Y:S01]  /*09b0*/  FFMA R8, R17, R8, R21 ;  /* 0x0000000811087223 */ /* 0x000fe20000000015 */
[----:B------:R-:W-:Y:S01]  /*09c0*/  FFMA R11, R16, R11, R20 ;  /* 0x0000000b100b7223 */ /* 0x000fe20000000014 */
[----:B------:R-:W-:Y:S02]  /*09d0*/  FFMA R0, R19, R0, R23 ;  /* 0x0000000013007223 */ /* 0x000fe40000000017 */
[----:B------:R-:W-:Y:S02]  /*09e0*/  FSETP.GEU.AND P3, PT, R9, RZ, PT ;  /* 0x000000ff0900720b */ /* 0x000fe40003f6e000 */
[----:B------:R-:W-:Y:S02]  /*09f0*/  FSETP.GEU.AND P4, PT, R8, RZ, PT ;  /* 0x000000ff0800720b */ /* 0x000fe40003f8e000 */
[----:B------:R-:W-:-:S02]  /*0a00*/  FSETP.GEU.AND P5, PT, R11, RZ, PT ;  /* 0x000000ff0b00720b */ /* 0x000fc40003fae000 */
[----:B------:R-:W-:Y:S02]  /*0a10*/  FSETP.GEU.AND P6, PT, R0, RZ, PT ;  /* 0x000000ff0000720b */ /* 0x000fe40003fce000 */
[----:B------:R-:W-:Y:S02]  /*0a20*/  SEL R10, R9, RZ, P3 ;  /* 0x000000ff090a7207 */ /* 0x000fe40001800000 */
[----:B------:R-:W-:Y:S02]  /*0a30*/  SEL R9, R8, RZ, P4 ;  /* 0x000000ff08097207 */ /* 0x000fe40002000000 */
[----:B------:R-:W-:Y:S02]  /*0a40*/  SEL R8, R11, RZ, P5 ;  /* 0x000000ff0b087207 */ /* 0x000fe40002800000 */
[----:B------:R-:W-:-:S05]  /*0a50*/  SEL R11, R0, RZ, P6 ;  /* 0x000000ff000b7207 */ /* 0x000fca0003000000 */
[----:B------:R-:W-:Y:S01]  /*0a60*/  STG.E.128 desc[UR4][R32.64+0x800], R8 ;  /* 0x0008000820007986 */ /* 0x000fe2000c101d04 */
[----:B------:R-:W-:Y:S05]  /*0a70*/  EXIT ;  /* 0x000000000000794d */ /* 0x000fea0003800000 */
.L_x_0:
[----:B------:R-:W-:-:S00]  /*0a80*/  BRA `(.L_x_0) ;  /* 0xfffffffc00fc7947 */ /* 0x000fc0000383ffff */
[----:B------:R-:W-:-:S00]  /*0a90*/  NOP ;  /* 0x0000000000007918 */ /* 0x000fc00000000000 */
        /* <DEDUP_REMOVED lines=14> */
.L_x_1:


//--------------------- .nv.global.init           --------------------------
	.section	.nv.global.init,"aw",@progbits
.nv.global.init:
	.type		_$_str,@object
	.size		_$_str,(_$_str_$_2 - _$_str)
_$_str:
        /*0000*/ 	.byte	0x5f, 0x5f, 0x43, 0x55, 0x44, 0x41, 0x5f, 0x46, 0x54, 0x5a, 0x00
	.type		_$_str_$_2,@object
	.size		_$_str_$_2,(.L_1 - _$_str_$_2)
_$_str_$_2:
        /*000b*/ 	.byte	0x5f, 0x5f, 0x43, 0x55, 0x44, 0x41, 0x5f, 0x50, 0x52, 0x45, 0x43, 0x5f, 0x53, 0x51, 0x52, 0x54
        /*001b*/ 	.byte	0x00
.L_1:


//--------------------- .nv.constant0.triton_poi_fused__native_batch_norm_legit_no_training_relu_2 --------------------------
	.section	.nv.constant0.triton_poi_fused__native_batch_norm_legit_no_training_relu_2,"a",@progbits
	.sectionflags	@""
	.align	4
.nv.constant0.triton_poi_fused__native_batch_norm_legit_no_training_relu_2:
	.zero		580
